//
// Generated by NVIDIA NVVM Compiler
//
// Compiler Build ID: CL-36424714
// Cuda compilation tools, release 13.0, V13.0.88
// Based on NVVM 20.0.0
//

.version 9.0
.target sm_100
.address_size 64

	// .globl	_Z14set_up_devicesP4dim3S_ii

.visible .entry _Z14set_up_devicesP4dim3S_ii(
	.param .u64 .ptr .align 1 _Z14set_up_devicesP4dim3S_ii_param_0,
	.param .align 4 .b8 _Z14set_up_devicesP4dim3S_ii_param_1[12],
	.param .u32 _Z14set_up_devicesP4dim3S_ii_param_2,
	.param .u32 _Z14set_up_devicesP4dim3S_ii_param_3
)
{


	ret;

}


// ===== COMPILED SASS (sm_100) =====

	.target	sm_100

	.elftype	@"ET_EXEC"


//--------------------- .note.nv.tkinfo           --------------------------
	.section	.note.nv.tkinfo,"",@"SHT_NOTE"
	.sectionflags	@"SHF_NOTE_NV_TKINFO"
	.tkinfo
        /*0018*/ 	.word	0x00000002
        /*0030*/ 	.string	""
        /*0030*/ 	.string	"ptxas"
        /*0030*/ 	.string	"Cuda compilation tools, release 13.0, V13.0.88"
        /*0030*/ 	.string	"Build cuda_13.0.r13.0/compiler.36424714_0"
        /*0030*/ 	.string	"-arch sm_100 -m 64 "



//--------------------- .note.nv.cuinfo           --------------------------
	.section	.note.nv.cuinfo,"",@"SHT_NOTE"
	.sectionflags	@"SHF_NOTE_NV_CUINFO"
        /*0018*/ 	.short	0x0002
        /*001a*/ 	.short	0x0064
        /*001c*/ 	.short	0x0082
	.zero		2


//--------------------- .nv.info                  --------------------------
	.section	.nv.info,"",@"SHT_CUDA_INFO"
	.align	4


	//----- nvinfo : EIATTR_REGCOUNT
	.align		4
        /*0000*/ 	.byte	0x04, 0x2f
        /*0002*/ 	.short	(.L_1 - .L_0)
	.align		4
.L_0:
        /*0004*/ 	.word	index@(_Z14set_up_devicesP4dim3S_ii)
        /*0008*/ 	.word	0x00000004


	//----- nvinfo : EIATTR_FRAME_SIZE
	.align		4
.L_1:
        /*000c*/ 	.byte	0x04, 0x11
        /*000e*/ 	.short	(.L_3 - .L_2)
	.align		4
.L_2:
        /*0010*/ 	.word	index@(_Z14set_up_devicesP4dim3S_ii)
        /*0014*/ 	.word	0x00000000


	//----- nvinfo : EIATTR_MIN_STACK_SIZE
	.align		4
.L_3:
        /*0018*/ 	.byte	0x04, 0x12
        /*001a*/ 	.short	(.L_5 - .L_4)
	.align		4
.L_4:
        /*001c*/ 	.word	index@(_Z14set_up_devicesP4dim3S_ii)
        /*0020*/ 	.word	0x00000000
.L_5:


//--------------------- .nv.compat                --------------------------
	.section	.nv.compat,"",@"SHT_CUDA_COMPAT_INFO"
	.align	4
        /*0000*/ 	.byte	0x02, 0x09, 0x00, 0x00, 0x02, 0x02, 0x01, 0x00, 0x02, 0x05, 0x05, 0x00, 0x03, 0x07, 0x01, 0x01
        /*0010*/ 	.byte	0x02, 0x03, 0x00, 0x00, 0x02, 0x06, 0x01, 0x00, 0x04, 0x0b, 0x08, 0x00, 0x09, 0x00, 0x00, 0x00
        /*0020*/ 	.byte	0x00, 0x00, 0x00, 0x00


//--------------------- .nv.info._Z14set_up_devicesP4dim3S_ii --------------------------
	.section	.nv.info._Z14set_up_devicesP4dim3S_ii,"",@"SHT_CUDA_INFO"
	.sectionflags	@""
	.align	4


	//----- nvinfo : EIATTR_CUDA_API_VERSION
	.align		4
        /*0000*/ 	.byte	0x04, 0x37
        /*0002*/ 	.short	(.L_7 - .L_6)
.L_6:
        /*0004*/ 	.word	0x00000082


	//----- nvinfo : EIATTR_KPARAM_INFO
	.align		4
.L_7:
        /*0008*/ 	.byte	0x04, 0x17
        /*000a*/ 	.short	(.L_9 - .L_8)
.L_8:
        /*000c*/ 	.word	0x00000000
        /*0010*/ 	.short	0x0003
        /*0012*/ 	.short	0x0018
        /*0014*/ 	.byte	0x00, 0xf0, 0x11, 0x00


	//----- nvinfo : EIATTR_KPARAM_INFO
	.align		4
.L_9:
        /*0018*/ 	.byte	0x04, 0x17
        /*001a*/ 	.short	(.L_11 - .L_10)
.L_10:
        /*001c*/ 	.word	0x00000000
        /*0020*/ 	.short	0x0002
        /*0022*/ 	.short	0x0014
        /*0024*/ 	.byte	0x00, 0xf0, 0x11, 0x00


	//----- nvinfo : EIATTR_KPARAM_INFO
	.align		4
.L_11:
        /*0028*/ 	.byte	0x04, 0x17
        /*002a*/ 	.short	(.L_13 - .L_12)
.L_12:
        /*002c*/ 	.word	0x00000000
        /*0030*/ 	.short	0x0001
        /*0032*/ 	.short	0x0008
        /*0034*/ 	.byte	0x00, 0xf0, 0x31, 0x00


	//----- nvinfo : EIATTR_KPARAM_INFO
	.align		4
.L_13:
        /*0038*/ 	.byte	0x04, 0x17
        /*003a*/ 	.short	(.L_15 - .L_14)
.L_14:
        /*003c*/ 	.word	0x00000000
        /*0040*/ 	.short	0x0000
        /*0042*/ 	.short	0x0000
        /*0044*/ 	.byte	0x00, 0xf5, 0x21, 0x00


	//----- nvinfo : EIATTR_SPARSE_MMA_MASK
	.align		4
.L_15:
        /*0048*/ 	.byte	0x03, 0x50
        /*004a*/ 	.short	0x0000


	//----- nvinfo : EIATTR_MAXREG_COUNT
	.align		4
        /*004c*/ 	.byte	0x03, 0x1b
        /*004e*/ 	.short	0x00ff


	//----- nvinfo : EIATTR_MERCURY_ISA_VERSION
	.align		4
        /*0050*/ 	.byte	0x03, 0x5f
        /*0052*/ 	.short	0x0101


	//----- nvinfo : EIATTR_VRC_CTA_INIT_COUNT
	.align		4
        /*0054*/ 	.byte	0x02, 0x4a
	.zero		1
	.zero		1


	//----- nvinfo : EIATTR_EXIT_INSTR_OFFSETS
	.align		4
        /*0058*/ 	.byte	0x04, 0x1c
        /*005a*/ 	.short	(.L_17 - .L_16)


	//   ....[0]....
.L_16:
        /*005c*/ 	.word	0x00000010


	//----- nvinfo : EIATTR_CBANK_PARAM_SIZE
	.align		4
.L_17:
        /*0060*/ 	.byte	0x03, 0x19
        /*0062*/ 	.short	0x001c


	//----- nvinfo : EIATTR_PARAM_CBANK
	.align		4
        /*0064*/ 	.byte	0x04, 0x0a
        /*0066*/ 	.short	(.L_19 - .L_18)
	.align		4
.L_18:
        /*0068*/ 	.word	index@(.nv.constant0._Z14set_up_devicesP4dim3S_ii)
        /*006c*/ 	.short	0x0380
        /*006e*/ 	.short	0x001c


	//----- nvinfo : EIATTR_SW_WAR
	.align		4
.L_19:
        /*0070*/ 	.byte	0x04, 0x36
        /*0072*/ 	.short	(.L_21 - .L_20)
.L_20:
        /*0074*/ 	.word	0x00000008
.L_21:


//--------------------- .nv.callgraph             --------------------------
	.section	.nv.callgraph,"",@"SHT_CUDA_CALLGRAPH"
	.align	4
	.sectionentsize	8
	.align		4
        /*0000*/ 	.word	0x00000000
	.align		4
        /*0004*/ 	.word	0xffffffff
	.align		4
        /*0008*/ 	.word	0x00000000
	.align		4
        /*000c*/ 	.word	0xfffffffe
	.align		4
        /*0010*/ 	.word	0x00000000
	.align		4
        /*0014*/ 	.word	0xfffffffd
	.align		4
        /*0018*/ 	.word	0x00000000
	.align		4
        /*001c*/ 	.word	0xfffffffc


//--------------------- .text._Z14set_up_devicesP4dim3S_ii --------------------------
	.section	.text._Z14set_up_devicesP4dim3S_ii,"ax",@progbits
	.align	128
        .global         _Z14set_up_devicesP4dim3S_ii
        .type           _Z14set_up_devicesP4dim3S_ii,@function
        .size           _Z14set_up_devicesP4dim3S_ii,(.L_x_1 - _Z14set_up_devicesP4dim3S_ii)
        .other          _Z14set_up_devicesP4dim3S_ii,@"STO_CUDA_ENTRY STV_DEFAULT"
_Z14set_up_devicesP4dim3S_ii:
.text._Z14set_up_devicesP4dim3S_ii:
[----:B------:R-:W-:Y:S01]  /*0000*/  LDC R1, c[0x0][0x37c] ;  /* 0x0000df00ff017b82 */ /* 0x000fe20000000800 */
[----:B------:R-:W-:Y:S05]  /*0010*/  EXIT ;  /* 0x000000000000794d */ /* 0x000fea0003800000 */
.L_x_0:
[----:B------:R-:W-:-:S00]  /*0020*/  BRA `(.L_x_0) ;  /* 0xfffffffc00fc7947 */ /* 0x000fc0000383ffff */
[----:B------:R-:W-:-:S00]  /*0030*/  NOP ;  /* 0x0000000000007918 */ /* 0x000fc00000000000 */
        /* <DEDUP_REMOVED lines=12> */
.L_x_1:


//--------------------- .nv.shared.reserved.0     --------------------------
	.section	.nv.shared.reserved.0,"aw",@nobits
	.weak		__nv_reservedSMEM_offset_0_alias
	.size		__nv_reservedSMEM_offset_0_alias, 0, 64
	.other		__nv_reservedSMEM_offset_0_alias,@"STO_CUDA_RESERVED_SHARED STV_DEFAULT"
__nv_reservedSMEM_offset_0_alias:
	.zero		0
	.zero		64


//--------------------- .nv.constant0._Z14set_up_devicesP4dim3S_ii --------------------------
	.section	.nv.constant0._Z14set_up_devicesP4dim3S_ii,"a",@progbits
	.sectionflags	@""
	.align	4
.nv.constant0._Z14set_up_devicesP4dim3S_ii:
	.zero		924


//--------------------- SYMBOLS --------------------------

	.type		.nv.reservedSmem.offset0,@object
	.size		.nv.reservedSmem.offset0,0x4
